//
// Generated by NVIDIA NVVM Compiler
//
// Compiler Build ID: CL-36424714
// Cuda compilation tools, release 13.0, V13.0.88
// Based on NVVM 20.0.0
//

.version 9.0
.target sm_100
.address_size 64

	// .globl	_Z6filterPiS_PKii
// _ZZ6filterPiS_PKiiE3l_n has been demoted

.visible .entry _Z6filterPiS_PKii(
	.param .u64 .ptr .align 1 _Z6filterPiS_PKii_param_0,
	.param .u64 .ptr .align 1 _Z6filterPiS_PKii_param_1,
	.param .u64 .ptr .align 1 _Z6filterPiS_PKii_param_2,
	.param .u32 _Z6filterPiS_PKii_param_3
)
{
	.reg .pred 	%p<8>;
	.reg .b32 	%r<19>;
	.reg .b64 	%rd<11>;
	// demoted variable
	.shared .align 4 .u32 _ZZ6filterPiS_PKiiE3l_n;
	ld.param.u64 	%rd1, [_Z6filterPiS_PKii_param_0];
	ld.param.u64 	%rd2, [_Z6filterPiS_PKii_param_1];
	ld.param.u64 	%rd3, [_Z6filterPiS_PKii_param_2];
	ld.param.u32 	%r7, [_Z6filterPiS_PKii_param_3];
	mov.u32 	%r8, %ctaid.x;
	mov.u32 	%r9, %ntid.x;
	mov.u32 	%r1, %tid.x;
	mad.lo.s32 	%r2, %r8, %r9, %r1;
	setp.ne.s32 	%p1, %r1, 0;
	@%p1 bra 	$L__BB0_2;
	mov.b32 	%r10, 0;
	st.shared.u32 	[_ZZ6filterPiS_PKiiE3l_n], %r10;
$L__BB0_2:
	bar.sync 	0;
	setp.ge.s32 	%p2, %r2, %r7;
	@%p2 bra 	$L__BB0_5;
	cvta.to.global.u64 	%rd4, %rd3;
	mul.wide.s32 	%rd5, %r2, 4;
	add.s64 	%rd6, %rd4, %rd5;
	ld.global.nc.u32 	%r17, [%rd6];
	setp.lt.s32 	%p3, %r17, 1;
	@%p3 bra 	$L__BB0_5;
	atom.shared.add.u32 	%r18, [_ZZ6filterPiS_PKiiE3l_n], 1;
$L__BB0_5:
	setp.ne.s32 	%p4, %r1, 0;
	bar.sync 	0;
	@%p4 bra 	$L__BB0_7;
	ld.shared.u32 	%r13, [_ZZ6filterPiS_PKiiE3l_n];
	cvta.to.global.u64 	%rd7, %rd2;
	atom.global.add.u32 	%r14, [%rd7], %r13;
	st.shared.u32 	[_ZZ6filterPiS_PKiiE3l_n], %r14;
$L__BB0_7:
	setp.ge.s32 	%p5, %r2, %r7;
	bar.sync 	0;
	setp.lt.s32 	%p6, %r17, 1;
	or.pred  	%p7, %p5, %p6;
	@%p7 bra 	$L__BB0_9;
	ld.shared.u32 	%r15, [_ZZ6filterPiS_PKiiE3l_n];
	add.s32 	%r16, %r15, %r18;
	cvta.to.global.u64 	%rd8, %rd1;
	mul.wide.s32 	%rd9, %r16, 4;
	add.s64 	%rd10, %rd8, %rd9;
	st.global.u32 	[%rd10], %r17;
$L__BB0_9:
	bar.sync 	0;
	ret;

}
	// .globl	_Z7filter2PiS_PKii
.visible .entry _Z7filter2PiS_PKii(
	.param .u64 .ptr .align 1 _Z7filter2PiS_PKii_param_0,
	.param .u64 .ptr .align 1 _Z7filter2PiS_PKii_param_1,
	.param .u64 .ptr .align 1 _Z7filter2PiS_PKii_param_2,
	.param .u32 _Z7filter2PiS_PKii_param_3
)
{
	.reg .pred 	%p<5>;
	.reg .b32 	%r<21>;
	.reg .b64 	%rd<11>;

	ld.param.u64 	%rd1, [_Z7filter2PiS_PKii_param_0];
	ld.param.u64 	%rd2, [_Z7filter2PiS_PKii_param_1];
	ld.param.u64 	%rd3, [_Z7filter2PiS_PKii_param_2];
	ld.param.u32 	%r7, [_Z7filter2PiS_PKii_param_3];
	mov.u32 	%r8, %tid.x;
	mov.u32 	%r9, %ctaid.x;
	mov.u32 	%r10, %ntid.x;
	mad.lo.s32 	%r1, %r9, %r10, %r8;
	setp.ge.s32 	%p1, %r1, %r7;
	@%p1 bra 	$L__BB1_5;
	cvta.to.global.u64 	%rd4, %rd3;
	mul.wide.s32 	%rd5, %r1, 4;
	add.s64 	%rd6, %rd4, %rd5;
	ld.global.nc.u32 	%r2, [%rd6];
	setp.lt.s32 	%p2, %r2, 1;
	@%p2 bra 	$L__BB1_5;
	// begin inline asm
	activemask.b32 %r11;
	// end inline asm
	// begin inline asm
	mov.u32 %r12, %lanemask_lt;
	// end inline asm
	and.b32  	%r4, %r12, %r11;
	setp.ne.s32 	%p3, %r4, 0;
	mov.b32 	%r20, 0;
	@%p3 bra 	$L__BB1_4;
	popc.b32 	%r14, %r11;
	cvta.to.global.u64 	%rd7, %rd2;
	atom.global.add.u32 	%r20, [%rd7], %r14;
$L__BB1_4:
	brev.b32 	%r15, %r11;
	bfind.shiftamt.u32 	%r16, %r15;
	shfl.sync.idx.b32	%r17|%p4, %r20, %r16, 31, %r11;
	popc.b32 	%r18, %r4;
	add.s32 	%r19, %r17, %r18;
	cvta.to.global.u64 	%rd8, %rd1;
	mul.wide.s32 	%rd9, %r19, 4;
	add.s64 	%rd10, %rd8, %rd9;
	st.global.u32 	[%rd10], %r2;
$L__BB1_5:
	ret;

}


// ===== COMPILED SASS (sm_100) =====

	.target	sm_100

	.elftype	@"ET_EXEC"


//--------------------- .note.nv.tkinfo           --------------------------
	.section	.note.nv.tkinfo,"",@"SHT_NOTE"
	.sectionflags	@"SHF_NOTE_NV_TKINFO"
	.tkinfo
        /*0018*/ 	.word	0x00000002
        /*0030*/ 	.string	""
        /*0030*/ 	.string	"ptxas"
        /*0030*/ 	.string	"Cuda compilation tools, release 13.0, V13.0.88"
        /*0030*/ 	.string	"Build cuda_13.0.r13.0/compiler.36424714_0"
        /*0030*/ 	.string	"-arch sm_100 -m 64 "



//--------------------- .note.nv.cuinfo           --------------------------
	.section	.note.nv.cuinfo,"",@"SHT_NOTE"
	.sectionflags	@"SHF_NOTE_NV_CUINFO"
        /*0018*/ 	.short	0x0002
        /*001a*/ 	.short	0x0064
        /*001c*/ 	.short	0x0082
	.zero		2


//--------------------- .nv.info                  --------------------------
	.section	.nv.info,"",@"SHT_CUDA_INFO"
	.align	4


	//----- nvinfo : EIATTR_REGCOUNT
	.align		4
        /*0000*/ 	.byte	0x04, 0x2f
        /*0002*/ 	.short	(.L_1 - .L_0)
	.align		4
.L_0:
        /*0004*/ 	.word	index@(_Z6filterPiS_PKii)
        /*0008*/ 	.word	0x0000000e


	//----- nvinfo : EIATTR_FRAME_SIZE
	.align		4
.L_1:
        /*000c*/ 	.byte	0x04, 0x11
        /*000e*/ 	.short	(.L_3 - .L_2)
	.align		4
.L_2:
        /*0010*/ 	.word	index@(_Z6filterPiS_PKii)
        /*0014*/ 	.word	0x00000000


	//----- nvinfo : EIATTR_REGCOUNT
	.align		4
.L_3:
        /*0018*/ 	.byte	0x04, 0x2f
        /*001a*/ 	.short	(.L_5 - .L_4)
	.align		4
.L_4:
        /*001c*/ 	.word	index@(_Z7filter2PiS_PKii)
        /*0020*/ 	.word	0x0000000e


	//----- nvinfo : EIATTR_FRAME_SIZE
	.align		4
.L_5:
        /*0024*/ 	.byte	0x04, 0x11
        /*0026*/ 	.short	(.L_7 - .L_6)
	.align		4
.L_6:
        /*0028*/ 	.word	index@(_Z7filter2PiS_PKii)
        /*002c*/ 	.word	0x00000000


	//----- nvinfo : EIATTR_MIN_STACK_SIZE
	.align		4
.L_7:
        /*0030*/ 	.byte	0x04, 0x12
        /*0032*/ 	.short	(.L_9 - .L_8)
	.align		4
.L_8:
        /*0034*/ 	.word	index@(_Z7filter2PiS_PKii)
        /*0038*/ 	.word	0x00000000


	//----- nvinfo : EIATTR_MIN_STACK_SIZE
	.align		4
.L_9:
        /*003c*/ 	.byte	0x04, 0x12
        /*003e*/ 	.short	(.L_11 - .L_10)
	.align		4
.L_10:
        /*0040*/ 	.word	index@(_Z6filterPiS_PKii)
        /*0044*/ 	.word	0x00000000
.L_11:


//--------------------- .nv.compat                --------------------------
	.section	.nv.compat,"",@"SHT_CUDA_COMPAT_INFO"
	.align	4
        /*0000*/ 	.byte	0x02, 0x09, 0x00, 0x00, 0x02, 0x02, 0x01, 0x00, 0x02, 0x05, 0x05, 0x00, 0x03, 0x07, 0x01, 0x01
        /*0010*/ 	.byte	0x02, 0x03, 0x00, 0x00, 0x02, 0x06, 0x01, 0x00, 0x04, 0x0b, 0x08, 0x00, 0x09, 0x00, 0x00, 0x00
        /*0020*/ 	.byte	0x00, 0x00, 0x00, 0x00


//--------------------- .nv.info._Z7filter2PiS_PKii --------------------------
	.section	.nv.info._Z7filter2PiS_PKii,"",@"SHT_CUDA_INFO"
	.sectionflags	@""
	.align	4


	//----- nvinfo : EIATTR_CUDA_API_VERSION
	.align		4
        /*0000*/ 	.byte	0x04, 0x37
        /*0002*/ 	.short	(.L_13 - .L_12)
.L_12:
        /*0004*/ 	.word	0x00000082


	//----- nvinfo : EIATTR_KPARAM_INFO
	.align		4
.L_13:
        /*0008*/ 	.byte	0x04, 0x17
        /*000a*/ 	.short	(.L_15 - .L_14)
.L_14:
        /*000c*/ 	.word	0x00000000
        /*0010*/ 	.short	0x0003
        /*0012*/ 	.short	0x0018
        /*0014*/ 	.byte	0x00, 0xf0, 0x11, 0x00


	//----- nvinfo : EIATTR_KPARAM_INFO
	.align		4
.L_15:
        /*0018*/ 	.byte	0x04, 0x17
        /*001a*/ 	.short	(.L_17 - .L_16)
.L_16:
        /*001c*/ 	.word	0x00000000
        /*0020*/ 	.short	0x0002
        /*0022*/ 	.short	0x0010
        /*0024*/ 	.byte	0x00, 0xf5, 0x21, 0x00


	//----- nvinfo : EIATTR_KPARAM_INFO
	.align		4
.L_17:
        /*0028*/ 	.byte	0x04, 0x17
        /*002a*/ 	.short	(.L_19 - .L_18)
.L_18:
        /*002c*/ 	.word	0x00000000
        /*0030*/ 	.short	0x0001
        /*0032*/ 	.short	0x0008
        /*0034*/ 	.byte	0x00, 0xf5, 0x21, 0x00


	//----- nvinfo : EIATTR_KPARAM_INFO
	.align		4
.L_19:
        /*0038*/ 	.byte	0x04, 0x17
        /*003a*/ 	.short	(.L_21 - .L_20)
.L_20:
        /*003c*/ 	.word	0x00000000
        /*0040*/ 	.short	0x0000
        /*0042*/ 	.short	0x0000
        /*0044*/ 	.byte	0x00, 0xf5, 0x21, 0x00


	//----- nvinfo : EIATTR_SPARSE_MMA_MASK
	.align		4
.L_21:
        /*0048*/ 	.byte	0x03, 0x50
        /*004a*/ 	.short	0x0000


	//----- nvinfo : EIATTR_MAXREG_COUNT
	.align		4
        /*004c*/ 	.byte	0x03, 0x1b
        /*004e*/ 	.short	0x00ff


	//----- nvinfo : EIATTR_MERCURY_ISA_VERSION
	.align		4
        /*0050*/ 	.byte	0x03, 0x5f
        /*0052*/ 	.short	0x0101


	//----- nvinfo : EIATTR_INT_WARP_WIDE_INSTR_OFFSETS
	.align		4
        /*0054*/ 	.byte	0x04, 0x31
        /*0056*/ 	.short	(.L_23 - .L_22)


	//   ....[0]....
.L_22:
        /*0058*/ 	.word	0x00000170


	//   ....[1]....
        /*005c*/ 	.word	0x00000210


	//----- nvinfo : EIATTR_COOP_GROUP_MASK_REGIDS
	.align		4
.L_23:
        /*0060*/ 	.byte	0x04, 0x29
        /*0062*/ 	.short	(.L_25 - .L_24)


	//   ....[0]....
.L_24:
        /*0064*/ 	.word	0x05000000


	//----- nvinfo : EIATTR_COOP_GROUP_INSTR_OFFSETS
	.align		4
.L_25:
        /*0068*/ 	.byte	0x04, 0x28
        /*006a*/ 	.short	(.L_27 - .L_26)


	//   ....[0]....
.L_26:
        /*006c*/ 	.word	0x00000240


	//----- nvinfo : EIATTR_VRC_CTA_INIT_COUNT
	.align		4
.L_27:
        /*0070*/ 	.byte	0x02, 0x4a
	.zero		1
	.zero		1


	//----- nvinfo : EIATTR_EXIT_INSTR_OFFSETS
	.align		4
        /*0074*/ 	.byte	0x04, 0x1c
        /*0076*/ 	.short	(.L_29 - .L_28)


	//   ....[0]....
.L_28:
        /*0078*/ 	.word	0x00000070


	//   ....[1]....
        /*007c*/ 	.word	0x000000d0


	//   ....[2]....
        /*0080*/ 	.word	0x000002a0


	//----- nvinfo : EIATTR_CRS_STACK_SIZE
	.align		4
.L_29:
        /*0084*/ 	.byte	0x04, 0x1e
        /*0086*/ 	.short	(.L_31 - .L_30)
.L_30:
        /*0088*/ 	.word	0x00000000


	//----- nvinfo : EIATTR_CBANK_PARAM_SIZE
	.align		4
.L_31:
        /*008c*/ 	.byte	0x03, 0x19
        /*008e*/ 	.short	0x001c


	//----- nvinfo : EIATTR_PARAM_CBANK
	.align		4
        /*0090*/ 	.byte	0x04, 0x0a
        /*0092*/ 	.short	(.L_33 - .L_32)
	.align		4
.L_32:
        /*0094*/ 	.word	index@(.nv.constant0._Z7filter2PiS_PKii)
        /*0098*/ 	.short	0x0380
        /*009a*/ 	.short	0x001c


	//----- nvinfo : EIATTR_SW_WAR
	.align		4
.L_33:
        /*009c*/ 	.byte	0x04, 0x36
        /*009e*/ 	.short	(.L_35 - .L_34)
.L_34:
        /*00a0*/ 	.word	0x00000008
.L_35:


//--------------------- .nv.info._Z6filterPiS_PKii --------------------------
	.section	.nv.info._Z6filterPiS_PKii,"",@"SHT_CUDA_INFO"
	.sectionflags	@""
	.align	4


	//----- nvinfo : EIATTR_CUDA_API_VERSION
	.align		4
        /*0000*/ 	.byte	0x04, 0x37
        /*0002*/ 	.short	(.L_37 - .L_36)
.L_36:
        /*0004*/ 	.word	0x00000082


	//----- nvinfo : EIATTR_KPARAM_INFO
	.align		4
.L_37:
        /*0008*/ 	.byte	0x04, 0x17
        /*000a*/ 	.short	(.L_39 - .L_38)
.L_38:
        /*000c*/ 	.word	0x00000000
        /*0010*/ 	.short	0x0003
        /*0012*/ 	.short	0x0018
        /*0014*/ 	.byte	0x00, 0xf0, 0x11, 0x00


	//----- nvinfo : EIATTR_KPARAM_INFO
	.align		4
.L_39:
        /*0018*/ 	.byte	0x04, 0x17
        /*001a*/ 	.short	(.L_41 - .L_40)
.L_40:
        /*001c*/ 	.word	0x00000000
        /*0020*/ 	.short	0x0002
        /*0022*/ 	.short	0x0010
        /*0024*/ 	.byte	0x00, 0xf5, 0x21, 0x00


	//----- nvinfo : EIATTR_KPARAM_INFO
	.align		4
.L_41:
        /*0028*/ 	.byte	0x04, 0x17
        /*002a*/ 	.short	(.L_43 - .L_42)
.L_42:
        /*002c*/ 	.word	0x00000000
        /*0030*/ 	.short	0x0001
        /*0032*/ 	.short	0x0008
        /*0034*/ 	.byte	0x00, 0xf5, 0x21, 0x00


	//----- nvinfo : EIATTR_KPARAM_INFO
	.align		4
.L_43:
        /*0038*/ 	.byte	0x04, 0x17
        /*003a*/ 	.short	(.L_45 - .L_44)
.L_44:
        /*003c*/ 	.word	0x00000000
        /*0040*/ 	.short	0x0000
        /*0042*/ 	.short	0x0000
        /*0044*/ 	.byte	0x00, 0xf5, 0x21, 0x00


	//----- nvinfo : EIATTR_SPARSE_MMA_MASK
	.align		4
.L_45:
        /*0048*/ 	.byte	0x03, 0x50
        /*004a*/ 	.short	0x0000


	//----- nvinfo : EIATTR_MAXREG_COUNT
	.align		4
        /*004c*/ 	.byte	0x03, 0x1b
        /*004e*/ 	.short	0x00ff


	//----- nvinfo : EIATTR_NUM_BARRIERS
	.align		4
        /*0050*/ 	.byte	0x02, 0x4c
        /*0052*/ 	.byte	0x01
	.zero		1


	//----- nvinfo : EIATTR_MERCURY_ISA_VERSION
	.align		4
        /*0054*/ 	.byte	0x03, 0x5f
        /*0056*/ 	.short	0x0101


	//----- nvinfo : EIATTR_INT_WARP_WIDE_INSTR_OFFSETS
	.align		4
        /*0058*/ 	.byte	0x04, 0x31
        /*005a*/ 	.short	(.L_47 - .L_46)


	//   ....[0]....
.L_46:
        /*005c*/ 	.word	0x00000170


	//   ....[1]....
        /*0060*/ 	.word	0x00000210


	//----- nvinfo : EIATTR_VRC_CTA_INIT_COUNT
	.align		4
.L_47:
        /*0064*/ 	.byte	0x02, 0x4a
	.zero		1
	.zero		1


	//----- nvinfo : EIATTR_EXIT_INSTR_OFFSETS
	.align		4
        /*0068*/ 	.byte	0x04, 0x1c
        /*006a*/ 	.short	(.L_49 - .L_48)


	//   ....[0]....
.L_48:
        /*006c*/ 	.word	0x000003a0


	//----- nvinfo : EIATTR_CRS_STACK_SIZE
	.align		4
.L_49:
        /*0070*/ 	.byte	0x04, 0x1e
        /*0072*/ 	.short	(.L_51 - .L_50)
.L_50:
        /*0074*/ 	.word	0x00000000


	//----- nvinfo : EIATTR_CBANK_PARAM_SIZE
	.align		4
.L_51:
        /*0078*/ 	.byte	0x03, 0x19
        /*007a*/ 	.short	0x001c


	//----- nvinfo : EIATTR_PARAM_CBANK
	.align		4
        /*007c*/ 	.byte	0x04, 0x0a
        /*007e*/ 	.short	(.L_53 - .L_52)
	.align		4
.L_52:
        /*0080*/ 	.word	index@(.nv.constant0._Z6filterPiS_PKii)
        /*0084*/ 	.short	0x0380
        /*0086*/ 	.short	0x001c


	//----- nvinfo : EIATTR_SW_WAR
	.align		4
.L_53:
        /*0088*/ 	.byte	0x04, 0x36
        /*008a*/ 	.short	(.L_55 - .L_54)
.L_54:
        /*008c*/ 	.word	0x00000008
.L_55:


//--------------------- .nv.callgraph             --------------------------
	.section	.nv.callgraph,"",@"SHT_CUDA_CALLGRAPH"
	.align	4
	.sectionentsize	8
	.align		4
        /*0000*/ 	.word	0x00000000
	.align		4
        /*0004*/ 	.word	0xffffffff
	.align		4
        /*0008*/ 	.word	0x00000000
	.align		4
        /*000c*/ 	.word	0xfffffffe
	.align		4
        /*0010*/ 	.word	0x00000000
	.align		4
        /*0014*/ 	.word	0xfffffffd
	.align		4
        /*0018*/ 	.word	0x00000000
	.align		4
        /*001c*/ 	.word	0xfffffffc


//--------------------- .text._Z7filter2PiS_PKii  --------------------------
	.section	.text._Z7filter2PiS_PKii,"ax",@progbits
	.align	128
        .global         _Z7filter2PiS_PKii
        .type           _Z7filter2PiS_PKii,@function
        .size           _Z7filter2PiS_PKii,(.L_x_8 - _Z7filter2PiS_PKii)
        .other          _Z7filter2PiS_PKii,@"STO_CUDA_ENTRY STV_DEFAULT"
_Z7filter2PiS_PKii:
.text._Z7filter2PiS_PKii:
[----:B------:R-:W-:Y:S01]  /*0000*/  LDC R1, c[0x0][0x37c] ;  /* 0x0000df00ff017b82 */ /* 0x000fe20000000800 */
[----:B------:R-:W0:Y:S07]  /*0010*/  S2R R5, SR_TID.X ;  /* 0x0000000000057919 */ /* 0x000e2e0000002100 */
[----:B------:R-:W0:Y:S01]  /*0020*/  S2UR UR4, SR_CTAID.X ;  /* 0x00000000000479c3 */ /* 0x000e220000002500 */
[----:B------:R-:W1:Y:S07]  /*0030*/  LDCU UR5, c[0x0][0x398] ;  /* 0x00007300ff0577ac */ /* 0x000e6e0008000800 */
[----:B------:R-:W0:Y:S02]  /*0040*/  LDC R0, c[0x0][0x360] ;  /* 0x0000d800ff007b82 */ /* 0x000e240000000800 */
[----:B0-----:R-:W-:-:S05]  /*0050*/  IMAD R5, R0, UR4, R5 ;  /* 0x0000000400057c24 */ /* 0x001fca000f8e0205 */
[----:B-1----:R-:W-:-:S13]  /*0060*/  ISETP.GE.AND P0, PT, R5, UR5, PT ;  /* 0x0000000505007c0c */ /* 0x002fda000bf06270 */
[----:B------:R-:W-:Y:S05]  /*0070*/  @P0 EXIT ;  /* 0x000000000000094d */ /* 0x000fea0003800000 */
[----:B------:R-:W0:Y:S01]  /*0080*/  LDC.64 R2, c[0x0][0x390] ;  /* 0x0000e400ff027b82 */ /* 0x000e220000000a00 */
[----:B------:R-:W1:Y:S01]  /*0090*/  LDCU.64 UR4, c[0x0][0x358] ;  /* 0x00006b00ff0477ac */ /* 0x000e620008000a00 */
[----:B0-----:R-:W-:-:S05]  /*00a0*/  IMAD.WIDE R2, R5, 0x4, R2 ;  /* 0x0000000405027825 */ /* 0x001fca00078e0202 */
[----:B-1----:R-:W2:Y:S02]  /*00b0*/  LDG.E.CONSTANT R5, desc[UR4][R2.64] ;  /* 0x0000000402057981 */ /* 0x002ea4000c1e9900 */
[----:B--2---:R-:W-:-:S13]  /*00c0*/  ISETP.GE.AND P0, PT, R5, 0x1, PT ;  /* 0x000000010500780c */ /* 0x004fda0003f06270 */
[----:B------:R-:W-:Y:S05]  /*00d0*/  @!P0 EXIT ;  /* 0x000000000000894d */ /* 0x000fea0003800000 */
[----:B------:R-:W0:Y:S01]  /*00e0*/  S2R R9, SR_LTMASK ;  /* 0x0000000000097919 */ /* 0x000e220000003900 */
[----:B------:R-:W-:Y:S01]  /*00f0*/  VOTE.ANY R0, PT, PT ;  /* 0x0000000000007806 */ /* 0x000fe200038e0100 */
[----:B------:R-:W-:Y:S01]  /*0100*/  BSSY.RECONVERGENT B0, `(.L_x_0) ;  /* 0x0000013000007945 */ /* 0x000fe20003800200 */
[----:B------:R-:W-:Y:S02]  /*0110*/  IMAD.MOV.U32 R7, RZ, RZ, RZ ;  /* 0x000000ffff077224 */ /* 0x000fe400078e00ff */
[----:B------:R-:W1:Y:S08]  /*0120*/  BREV R2, R0 ;  /* 0x0000000000027301 */ /* 0x000e700000000000 */
[----:B-1----:R1:W2:Y:S01]  /*0130*/  FLO.U32.SH R6, R2 ;  /* 0x0000000200067300 */ /* 0x0022a200000e0400 */
[----:B0-----:R-:W-:-:S13]  /*0140*/  LOP3.LUT P0, R4, R9, RZ, R0, 0xa0, !PT ;  /* 0x000000ff09047212 */ /* 0x001fda000780a000 */
[----:B-12---:R-:W-:Y:S05]  /*0150*/  @P0 BRA `(.L_x_1) ;  /* 0x0000000000340947 */ /* 0x006fea0003800000 */
[----:B------:R-:W0:Y:S01]  /*0160*/  S2R R11, SR_LANEID ;  /* 0x00000000000b7919 */ /* 0x000e220000000000 */
[----:B------:R-:W-:Y:S01]  /*0170*/  VOTEU.ANY UR6, UPT, PT ;  /* 0x0000000000067886 */ /* 0x000fe200038e0100 */
[----:B------:R-:W1:Y:S01]  /*0180*/  LDC.64 R2, c[0x0][0x388] ;  /* 0x0000e200ff027b82 */ /* 0x000e620000000a00 */
[----:B------:R-:W0:Y:S01]  /*0190*/  FLO.U32 R8, UR6 ;  /* 0x0000000600087d00 */ /* 0x000e2200080e0000 */
[----:B------:R-:W-:-:S07]  /*01a0*/  UPOPC UR7, UR6 ;  /* 0x00000006000772bf */ /* 0x000fce0008000000 */
[----:B------:R-:W2:Y:S01]  /*01b0*/  POPC R7, R0 ;  /* 0x0000000000077309 */ /* 0x000ea20000000000 */
[----:B0-----:R-:W-:Y:S01]  /*01c0*/  ISETP.EQ.U32.AND P0, PT, R8, R11, PT ;  /* 0x0000000b0800720c */ /* 0x001fe20003f02070 */
[----:B--2---:R-:W-:-:S12]  /*01d0*/  IMAD R11, R7, UR7, RZ ;  /* 0x00000007070b7c24 */ /* 0x004fd8000f8e02ff */
[----:B-1----:R-:W2:Y:S01]  /*01e0*/  @P0 ATOMG.E.ADD.STRONG.GPU PT, R3, desc[UR4][R2.64], R11 ;  /* 0x8000000b020309a8 */ /* 0x002ea200081ef104 */
[----:B------:R-:W-:-:S06]  /*01f0*/  LOP3.LUT R9, R9, UR6, RZ, 0xc0, !PT ;  /* 0x0000000609097c12 */ /* 0x000fcc000f8ec0ff */
[----:B------:R-:W0:Y:S01]  /*0200*/  POPC R9, R9 ;  /* 0x0000000900097309 */ /* 0x000e220000000000 */
[----:B--2---:R-:W0:Y:S02]  /*0210*/  SHFL.IDX PT, R8, R3, R8, 0x1f ;  /* 0x00001f0803087589 */ /* 0x004e2400000e0000 */
[----:B0-----:R-:W-:-:S07]  /*0220*/  IMAD R7, R7, R9, R8 ;  /* 0x0000000907077224 */ /* 0x001fce00078e0208 */
.L_x_1:
[----:B------:R-:W-:Y:S05]  /*0230*/  BSYNC.RECONVERGENT B0 ;  /* 0x0000000000007941 */ /* 0x000fea0003800200 */
.L_x_0:
[----:B------:R-:W0:Y:S01]  /*0240*/  SHFL.IDX PT, R6, R7, R6, 0x1f ;  /* 0x00001f0607067589 */ /* 0x000e2200000e0000 */
[----:B------:R-:W1:Y:S01]  /*0250*/  LDC.64 R2, c[0x0][0x380] ;  /* 0x0000e000ff027b82 */ /* 0x000e620000000a00 */
[----:B------:R-:W0:Y:S02]  /*0260*/  POPC R9, R4 ;  /* 0x0000000400097309 */ /* 0x000e240000000000 */
[----:B0-----:R-:W-:-:S05]  /*0270*/  IADD3 R9, PT, PT, R6, R9, RZ ;  /* 0x0000000906097210 */ /* 0x001fca0007ffe0ff */
[----:B-1----:R-:W-:-:S05]  /*0280*/  IMAD.WIDE R2, R9, 0x4, R2 ;  /* 0x0000000409027825 */ /* 0x002fca00078e0202 */
[----:B------:R-:W-:Y:S01]  /*0290*/  STG.E desc[UR4][R2.64], R5 ;  /* 0x0000000502007986 */ /* 0x000fe2000c101904 */
[----:B------:R-:W-:Y:S05]  /*02a0*/  EXIT ;  /* 0x000000000000794d */ /* 0x000fea0003800000 */
.L_x_2:
[----:B------:R-:W-:-:S00]  /*02b0*/  BRA `(.L_x_2) ;  /* 0xfffffffc00fc7947 */ /* 0x000fc0000383ffff */
[----:B------:R-:W-:-:S00]  /*02c0*/  NOP ;  /* 0x0000000000007918 */ /* 0x000fc00000000000 */
        /* <DEDUP_REMOVED lines=11> */
.L_x_8:


//--------------------- .text._Z6filterPiS_PKii   --------------------------
	.section	.text._Z6filterPiS_PKii,"ax",@progbits
	.align	128
        .global         _Z6filterPiS_PKii
        .type           _Z6filterPiS_PKii,@function
        .size           _Z6filterPiS_PKii,(.L_x_9 - _Z6filterPiS_PKii)
        .other          _Z6filterPiS_PKii,@"STO_CUDA_ENTRY STV_DEFAULT"
_Z6filterPiS_PKii:
.text._Z6filterPiS_PKii:
[----:B------:R-:W-:Y:S01]  /*0000*/  LDC R1, c[0x0][0x37c] ;  /* 0x0000df00ff017b82 */ /* 0x000fe20000000800 */
[----:B------:R-:W0:Y:S07]  /*0010*/  S2R R0, SR_TID.X ;  /* 0x0000000000007919 */ /* 0x000e2e0000002100 */
[----:B------:R-:W1:Y:S01]  /*0020*/  S2UR UR4, SR_CTAID.X ;  /* 0x00000000000479c3 */ /* 0x000e620000002500 */
[----:B------:R-:W2:Y:S01]  /*0030*/  LDCU UR9, c[0x0][0x398] ;  /* 0x00007300ff0977ac */ /* 0x000ea20008000800 */
[----:B------:R-:W-:Y:S01]  /*0040*/  BSSY.RECONVERGENT B0, `(.L_x_3) ;  /* 0x000001e000007945 */ /* 0x000fe20003800200 */
[----:B------:R-:W3:Y:S05]  /*0050*/  LDCU.64 UR6, c[0x0][0x358] ;  /* 0x00006b00ff0677ac */ /* 0x000eea0008000a00 */
[----:B------:R-:W1:Y:S01]  /*0060*/  LDC R5, c[0x0][0x360] ;  /* 0x0000d800ff057b82 */ /* 0x000e620000000800 */
[----:B0-----:R-:W-:Y:S01]  /*0070*/  ISETP.NE.AND P0, PT, R0, RZ, PT ;  /* 0x000000ff0000720c */ /* 0x001fe20003f05270 */
[----:B-1----:R-:W-:-:S05]  /*0080*/  IMAD R5, R5, UR4, R0 ;  /* 0x0000000405057c24 */ /* 0x002fca000f8e0200 */
[----:B--2---:R-:W-:-:S07]  /*0090*/  ISETP.GE.AND P1, PT, R5, UR9, PT ;  /* 0x0000000905007c0c */ /* 0x004fce000bf26270 */
[----:B------:R-:W0:Y:S01]  /*00a0*/  @!P0 S2R R3, SR_CgaCtaId ;  /* 0x0000000000038919 */ /* 0x000e220000008800 */
[----:B------:R-:W-:-:S04]  /*00b0*/  @!P0 MOV R0, 0x400 ;  /* 0x0000040000008802 */ /* 0x000fc80000000f00 */
[----:B0-----:R-:W-:-:S05]  /*00c0*/  @!P0 LEA R0, R3, R0, 0x18 ;  /* 0x0000000003008211 */ /* 0x001fca00078ec0ff */
[----:B------:R0:W-:Y:S01]  /*00d0*/  @!P0 STS [R0], RZ ;  /* 0x000000ff00008388 */ /* 0x0001e20000000800 */
[----:B------:R-:W-:Y:S06]  /*00e0*/  BAR.SYNC.DEFER_BLOCKING 0x0 ;  /* 0x0000000000007b1d */ /* 0x000fec0000010000 */
[----:B---3--:R-:W-:Y:S05]  /*00f0*/  @P1 BRA `(.L_x_4) ;  /* 0x0000000000481947 */ /* 0x008fea0003800000 */
[----:B------:R-:W1:Y:S02]  /*0100*/  LDC.64 R2, c[0x0][0x390] ;  /* 0x0000e400ff027b82 */ /* 0x000e640000000a00 */
[----:B-1----:R-:W-:-:S05]  /*0110*/  IMAD.WIDE R2, R5, 0x4, R2 ;  /* 0x0000000405027825 */ /* 0x002fca00078e0202 */
[----:B------:R-:W2:Y:S02]  /*0120*/  LDG.E.CONSTANT R7, desc[UR6][R2.64] ;  /* 0x0000000602077981 */ /* 0x000ea4000c1e9900 */
[----:B--2---:R-:W-:-:S13]  /*0130*/  ISETP.GE.AND P1, PT, R7, 0x1, PT ;  /* 0x000000010700780c */ /* 0x004fda0003f26270 */
[----:B------:R-:W-:Y:S05]  /*0140*/  @!P1 BRA `(.L_x_4) ;  /* 0x0000000000349947 */ /* 0x000fea0003800000 */
[----:B------:R-:W1:Y:S01]  /*0150*/  S2R R3, SR_LANEID ;  /* 0x0000000000037919 */ /* 0x000e620000000000 */
[----:B------:R-:W2:Y:S01]  /*0160*/  S2UR UR5, SR_CgaCtaId ;  /* 0x00000000000579c3 */ /* 0x000ea20000008800 */
[----:B------:R-:W-:Y:S01]  /*0170*/  VOTEU.ANY UR8, UPT, PT ;  /* 0x0000000000087886 */ /* 0x000fe200038e0100 */
[----:B------:R-:W-:Y:S01]  /*0180*/  UMOV UR4, 0x400 ;  /* 0x0000040000047882 */ /* 0x000fe20000000000 */
[----:B------:R-:W1:Y:S01]  /*0190*/  FLO.U32 R2, UR8 ;  /* 0x0000000800027d00 */ /* 0x000e6200080e0000 */
[----:B------:R-:W3:Y:S07]  /*01a0*/  S2R R4, SR_LTMASK ;  /* 0x0000000000047919 */ /* 0x000eee0000003900 */
[----:B0-----:R-:W0:Y:S01]  /*01b0*/  POPC R0, UR8 ;  /* 0x0000000800007d09 */ /* 0x001e220008000000 */
[----:B--2---:R-:W-:Y:S01]  /*01c0*/  ULEA UR4, UR5, UR4, 0x18 ;  /* 0x0000000405047291 */ /* 0x004fe2000f8ec0ff */
[----:B-1----:R-:W-:-:S02]  /*01d0*/  ISETP.EQ.U32.AND P1, PT, R2, R3, PT ;  /* 0x000000030200720c */ /* 0x002fc40003f22070 */
[----:B---3--:R-:W-:-:S06]  /*01e0*/  LOP3.LUT R4, R4, UR8, RZ, 0xc0, !PT ;  /* 0x0000000804047c12 */ /* 0x008fcc000f8ec0ff */
[----:B------:R-:W1:Y:S05]  /*01f0*/  POPC R4, R4 ;  /* 0x0000000400047309 */ /* 0x000e6a0000000000 */
[----:B0-----:R-:W0:Y:S04]  /*0200*/  @P1 ATOMS.ADD R3, [UR4], R0 ;  /* 0x00000000ff03198c */ /* 0x001e280008000004 */
[----:B01----:R2:W3:Y:S02]  /*0210*/  SHFL.IDX PT, R11, R3, R2, 0x1f ;  /* 0x00001f02030b7589 */ /* 0x0034e400000e0000 */
.L_x_4:
[----:B------:R-:W-:Y:S05]  /*0220*/  BSYNC.RECONVERGENT B0 ;  /* 0x0000000000007941 */ /* 0x000fea0003800200 */
.L_x_3:
[----:B------:R-:W-:Y:S06]  /*0230*/  BAR.SYNC.DEFER_BLOCKING 0x0 ;  /* 0x0000000000007b1d */ /* 0x000fec0000010000 */
[----:B------:R-:W-:Y:S04]  /*0240*/  BSSY.RECONVERGENT B0, `(.L_x_5) ;  /* 0x0000009000007945 */ /* 0x000fe80003800200 */
[----:B------:R-:W-:Y:S05]  /*0250*/  @P0 BRA `(.L_x_6) ;  /* 0x00000000001c0947 */ /* 0x000fea0003800000 */
[----:B------:R-:W1:Y:S01]  /*0260*/  S2UR UR5, SR_CgaCtaId ;  /* 0x00000000000579c3 */ /* 0x000e620000008800 */
[----:B------:R-:W-:-:S07]  /*0270*/  UMOV UR4, 0x400 ;  /* 0x0000040000047882 */ /* 0x000fce0000000000 */
[----:B--2---:R-:W2:Y:S01]  /*0280*/  LDC.64 R2, c[0x0][0x388] ;  /* 0x0000e200ff027b82 */ /* 0x004ea20000000a00 */
[----:B-1----:R-:W-:-:S09]  /*0290*/  ULEA UR4, UR5, UR4, 0x18 ;  /* 0x0000000405047291 */ /* 0x002fd2000f8ec0ff */
[----:B------:R-:W2:Y:S04]  /*02a0*/  LDS R9, [UR4] ;  /* 0x00000004ff097984 */ /* 0x000ea80008000800 */
[----:B--2---:R-:W2:Y:S04]  /*02b0*/  ATOMG.E.ADD.STRONG.GPU PT, R2, desc[UR6][R2.64], R9 ;  /* 0x80000009020279a8 */ /* 0x004ea800081ef106 */
[----:B--2---:R1:W-:Y:S02]  /*02c0*/  STS [UR4], R2 ;  /* 0x00000002ff007988 */ /* 0x0043e40008000804 */
.L_x_6:
[----:B------:R-:W-:Y:S05]  /*02d0*/  BSYNC.RECONVERGENT B0 ;  /* 0x0000000000007941 */ /* 0x000fea0003800200 */
.L_x_5:
[----:B------:R-:W-:Y:S01]  /*02e0*/  BAR.SYNC.DEFER_BLOCKING 0x0 ;  /* 0x0000000000007b1d */ /* 0x000fe20000010000 */
[----:B------:R-:W-:-:S04]  /*02f0*/  ISETP.GE.AND P0, PT, R7, 0x1, PT ;  /* 0x000000010700780c */ /* 0x000fc80003f06270 */
[----:B------:R-:W-:-:S13]  /*0300*/  ISETP.GE.OR P0, PT, R5, UR9, !P0 ;  /* 0x0000000905007c0c */ /* 0x000fda000c706670 */
[----:B--2---:R-:W2:Y:S01]  /*0310*/  @!P0 S2R R3, SR_CgaCtaId ;  /* 0x0000000000038919 */ /* 0x004ea20000008800 */
[----:B0-----:R-:W-:-:S04]  /*0320*/  @!P0 MOV R0, 0x400 ;  /* 0x0000040000008802 */ /* 0x001fc80000000f00 */
[----:B--2---:R-:W-:Y:S02]  /*0330*/  @!P0 LEA R0, R3, R0, 0x18 ;  /* 0x0000000003008211 */ /* 0x004fe400078ec0ff */
[----:B-1----:R-:W0:Y:S04]  /*0340*/  @!P0 LDC.64 R2, c[0x0][0x380] ;  /* 0x0000e000ff028b82 */ /* 0x002e280000000a00 */
[----:B------:R-:W3:Y:S02]  /*0350*/  @!P0 LDS R0, [R0] ;  /* 0x0000000000008984 */ /* 0x000ee40000000800 */
[----:B---3--:R-:W-:-:S05]  /*0360*/  @!P0 IADD3 R5, PT, PT, R0, R11, R4 ;  /* 0x0000000b00058210 */ /* 0x008fca0007ffe004 */
[----:B0-----:R-:W-:-:S05]  /*0370*/  @!P0 IMAD.WIDE R2, R5, 0x4, R2 ;  /* 0x0000000405028825 */ /* 0x001fca00078e0202 */
[----:B------:R-:W-:Y:S01]  /*0380*/  @!P0 STG.E desc[UR6][R2.64], R7 ;  /* 0x0000000702008986 */ /* 0x000fe2000c101906 */
[----:B------:R-:W-:Y:S06]  /*0390*/  BAR.SYNC.DEFER_BLOCKING 0x0 ;  /* 0x0000000000007b1d */ /* 0x000fec0000010000 */
[----:B------:R-:W-:Y:S05]  /*03a0*/  EXIT ;  /* 0x000000000000794d */ /* 0x000fea0003800000 */
.L_x_7:
        /* <DEDUP_REMOVED lines=13> */
.L_x_9:


//--------------------- .nv.shared.reserved.0     --------------------------
	.section	.nv.shared.reserved.0,"aw",@nobits
	.weak		__nv_reservedSMEM_offset_0_alias
	.size		__nv_reservedSMEM_offset_0_alias, 0, 64
	.other		__nv_reservedSMEM_offset_0_alias,@"STO_CUDA_RESERVED_SHARED STV_DEFAULT"
__nv_reservedSMEM_offset_0_alias:
	.zero		0
	.zero		64


//--------------------- .nv.shared._Z6filterPiS_PKii --------------------------
	.section	.nv.shared._Z6filterPiS_PKii,"aw",@nobits
	.sectionflags	@""
	.align	4
.nv.shared._Z6filterPiS_PKii:
	.zero		1028


//--------------------- .nv.constant0._Z7filter2PiS_PKii --------------------------
	.section	.nv.constant0._Z7filter2PiS_PKii,"a",@progbits
	.sectionflags	@""
	.align	4
.nv.constant0._Z7filter2PiS_PKii:
	.zero		924


//--------------------- .nv.constant0._Z6filterPiS_PKii --------------------------
	.section	.nv.constant0._Z6filterPiS_PKii,"a",@progbits
	.sectionflags	@""
	.align	4
.nv.constant0._Z6filterPiS_PKii:
	.zero		924


//--------------------- SYMBOLS --------------------------

	.type		.nv.reservedSmem.offset0,@object
	.size		.nv.reservedSmem.offset0,0x4
	.type		.nv.reservedSmem.cap,@object
	.size		.nv.reservedSmem.cap,0x4
